	.headerflags	@"EF_CUDA_TEXMODE_UNIFIED EF_CUDA_64BIT_ADDRESS EF_CUDA_ACCELERATORS EF_CUDA_SM90 EF_CUDA_VIRTUAL_SM(EF_CUDA_SM90)"
	.elftype	@"ET_EXEC"


//--------------------- .nv.info                  --------------------------
	.section	.nv.info,"",@"SHT_CUDA_INFO"
	.align	4


	//----- nvinfo : EIATTR_REGCOUNT
	.align		4
        /*0000*/ 	.byte	0x04, 0x2f
        /*0002*/ 	.short	(.L_3 - .L_2)
	.align		4
.L_2:
        /*0004*/ 	.word	index@(triton_poi_fused__native_batch_norm_legit_no_training_cat_relu_7)
        /*0008*/ 	.word	0x00000016


	//----- nvinfo : EIATTR_MIN_STACK_SIZE
	.align		4
.L_3:
        /*000c*/ 	.byte	0x04, 0x12
        /*000e*/ 	.short	(.L_5 - .L_4)
	.align		4
.L_4:
        /*0010*/ 	.word	index@(triton_poi_fused__native_batch_norm_legit_no_training_cat_relu_7)
        /*0014*/ 	.word	0x00000000


	//----- nvinfo : EIATTR_FRAME_SIZE
	.align		4
.L_5:
        /*0018*/ 	.byte	0x04, 0x11
        /*001a*/ 	.short	(.L_7 - .L_6)
	.align		4
.L_6:
        /*001c*/ 	.word	index@(triton_poi_fused__native_batch_norm_legit_no_training_cat_relu_7)
        /*0020*/ 	.word	0x00000000


	//----- nvinfo : EIATTR_MIN_STACK_SIZE
	.align		4
.L_7:
        /*0024*/ 	.byte	0x04, 0x12
        /*0026*/ 	.short	(.L_9 - .L_8)
	.align		4
.L_8:
        /*0028*/ 	.word	index@(triton_poi_fused__native_batch_norm_legit_no_training_cat_relu_7)
        /*002c*/ 	.word	0x00000000
.L_9:


//--------------------- .nv.info.triton_poi_fused__native_batch_norm_legit_no_training_cat_relu_7 --------------------------
	.section	.nv.info.triton_poi_fused__native_batch_norm_legit_no_training_cat_relu_7,"",@"SHT_CUDA_INFO"
	.sectionflags	@""
	.align	4


	//----- nvinfo : EIATTR_CUDA_API_VERSION
	.align		4
        /*0000*/ 	.byte	0x04, 0x37
        /*0002*/ 	.short	(.L_11 - .L_10)
.L_10:
        /*0004*/ 	.word	0x0000007c


	//----- nvinfo : EIATTR_KPARAM_INFO
	.align		4
.L_11:
        /*0008*/ 	.byte	0x04, 0x17
        /*000a*/ 	.short	(.L_13 - .L_12)
.L_12:
        /*000c*/ 	.word	0x00000000
        /*0010*/ 	.short	0x0008
        /*0012*/ 	.short	0x0040
        /*0014*/ 	.byte	0x00, 0xf0, 0x11, 0x00


	//----- nvinfo : EIATTR_KPARAM_INFO
	.align		4
.L_13:
        /*0018*/ 	.byte	0x04, 0x17
        /*001a*/ 	.short	(.L_15 - .L_14)
.L_14:
        /*001c*/ 	.word	0x00000000
        /*0020*/ 	.short	0x0007
        /*0022*/ 	.short	0x0038
        /*0024*/ 	.byte	0x00, 0xf4, 0x21, 0x00


	//----- nvinfo : EIATTR_KPARAM_INFO
	.align		4
.L_15:
        /*0028*/ 	.byte	0x04, 0x17
        /*002a*/ 	.short	(.L_17 - .L_16)
.L_16:
        /*002c*/ 	.word	0x00000000
        /*0030*/ 	.short	0x0006
        /*0032*/ 	.short	0x0030
        /*0034*/ 	.byte	0x00, 0xf4, 0x21, 0x00


	//----- nvinfo : EIATTR_KPARAM_INFO
	.align		4
.L_17:
        /*0038*/ 	.byte	0x04, 0x17
        /*003a*/ 	.short	(.L_19 - .L_18)
.L_18:
        /*003c*/ 	.word	0x00000000
        /*0040*/ 	.short	0x0005
        /*0042*/ 	.short	0x0028
        /*0044*/ 	.byte	0x00, 0xf4, 0x21, 0x00


	//----- nvinfo : EIATTR_KPARAM_INFO
	.align		4
.L_19:
        /*0048*/ 	.byte	0x04, 0x17
        /*004a*/ 	.short	(.L_21 - .L_20)
.L_20:
        /*004c*/ 	.word	0x00000000
        /*0050*/ 	.short	0x0004
        /*0052*/ 	.short	0x0020
        /*0054*/ 	.byte	0x00, 0xf4, 0x21, 0x00


	//----- nvinfo : EIATTR_KPARAM_INFO
	.align		4
.L_21:
        /*0058*/ 	.byte	0x04, 0x17
        /*005a*/ 	.short	(.L_23 - .L_22)
.L_22:
        /*005c*/ 	.word	0x00000000
        /*0060*/ 	.short	0x0003
        /*0062*/ 	.short	0x0018
        /*0064*/ 	.byte	0x00, 0xf4, 0x21, 0x00


	//----- nvinfo : EIATTR_KPARAM_INFO
	.align		4
.L_23:
        /*0068*/ 	.byte	0x04, 0x17
        /*006a*/ 	.short	(.L_25 - .L_24)
.L_24:
        /*006c*/ 	.word	0x00000000
        /*0070*/ 	.short	0x0002
        /*0072*/ 	.short	0x0010
        /*0074*/ 	.byte	0x00, 0xf4, 0x21, 0x00


	//----- nvinfo : EIATTR_KPARAM_INFO
	.align		4
.L_25:
        /*0078*/ 	.byte	0x04, 0x17
        /*007a*/ 	.short	(.L_27 - .L_26)
.L_26:
        /*007c*/ 	.word	0x00000000
        /*0080*/ 	.short	0x0001
        /*0082*/ 	.short	0x0008
        /*0084*/ 	.byte	0x00, 0xf4, 0x21, 0x00


	//----- nvinfo : EIATTR_KPARAM_INFO
	.align		4
.L_27:
        /*0088*/ 	.byte	0x04, 0x17
        /*008a*/ 	.short	(.L_29 - .L_28)
.L_28:
        /*008c*/ 	.word	0x00000000
        /*0090*/ 	.short	0x0000
        /*0092*/ 	.short	0x0000
        /*0094*/ 	.byte	0x00, 0xf4, 0x21, 0x00


	//----- nvinfo : EIATTR_SPARSE_MMA_MASK
	.align		4
.L_29:
        /*0098*/ 	.byte	0x03, 0x50
        /*009a*/ 	.short	0x0000


	//----- nvinfo : EIATTR_MAXREG_COUNT
	.align		4
        /*009c*/ 	.byte	0x03, 0x1b
        /*009e*/ 	.short	0x00ff


	//----- nvinfo : EIATTR_EXIT_INSTR_OFFSETS
	.align		4
        /*00a0*/ 	.byte	0x04, 0x1c
        /*00a2*/ 	.short	(.L_31 - .L_30)


	//   ....[0]....
.L_30:
        /*00a4*/ 	.word	0x00000540


	//----- nvinfo : EIATTR_REQNTID
	.align		4
.L_31:
        /*00a8*/ 	.byte	0x04, 0x10
        /*00aa*/ 	.short	(.L_33 - .L_32)
.L_32:
        /*00ac*/ 	.word	0x00000100
        /*00b0*/ 	.word	0x00000001
        /*00b4*/ 	.word	0x00000001


	//----- nvinfo : EIATTR_CBANK_PARAM_SIZE
	.align		4
.L_33:
        /*00b8*/ 	.byte	0x03, 0x19
        /*00ba*/ 	.short	0x0044


	//----- nvinfo : EIATTR_PARAM_CBANK
	.align		4
        /*00bc*/ 	.byte	0x04, 0x0a
        /*00be*/ 	.short	(.L_35 - .L_34)
	.align		4
.L_34:
        /*00c0*/ 	.word	index@(.nv.constant0.triton_poi_fused__native_batch_norm_legit_no_training_cat_relu_7)
        /*00c4*/ 	.short	0x0210
        /*00c6*/ 	.short	0x0044


	//----- nvinfo : EIATTR_SW_WAR
	.align		4
.L_35:
        /*00c8*/ 	.byte	0x04, 0x36
        /*00ca*/ 	.short	(.L_37 - .L_36)
.L_36:
        /*00cc*/ 	.word	0x00000008
.L_37:


//--------------------- .nv.callgraph             --------------------------
	.section	.nv.callgraph,"",@"SHT_CUDA_CALLGRAPH"
	.align	4
	.sectionentsize	8
	.align		4
        /*0000*/ 	.word	0x00000000
	.align		4
        /*0004*/ 	.word	0xffffffff
	.align		4
        /*0008*/ 	.word	0x00000000
	.align		4
        /*000c*/ 	.word	0xfffffffe
	.align		4
        /*0010*/ 	.word	0x00000000
	.align		4
        /*0014*/ 	.word	0xfffffffd
	.align		4
        /*0018*/ 	.word	0x00000000
	.align		4
        /*001c*/ 	.word	0xfffffffc


//--------------------- .nv.constant4             --------------------------
	.section	.nv.constant4,"a",@progbits
	.align	8
	.align		8
.nv.constant4:
        /*0000*/ 	.dword	_$_str
	.align		8
        /*0008*/ 	.dword	_$_str_$_2


//--------------------- .text.triton_poi_fused__native_batch_norm_legit_no_training_cat_relu_7 --------------------------
	.section	.text.triton_poi_fused__native_batch_norm_legit_no_training_cat_relu_7,"ax",@progbits
	.align	128
        .global         triton_poi_fused__native_batch_norm_legit_no_training_cat_relu_7
        .type           triton_poi_fused__native_batch_norm_legit_no_training_cat_relu_7,@function
        .size           triton_poi_fused__native_batch_norm_legit_no_training_cat_relu_7,(.L_x_1 - triton_poi_fused__native_batch_norm_legit_no_training_cat_relu_7)
        .other          triton_poi_fused__native_batch_norm_legit_no_training_cat_relu_7,@"STO_CUDA_ENTRY STV_DEFAULT"
triton_poi_fused__native_batch_norm_legit_no_training_cat_relu_7:
.text.triton_poi_fused__native_batch_norm_legit_no_training_cat_relu_7:
[----:B------:R-:W-:Y:S01]  /*0000*/  LDC R1, c[0x0][0x28] ;  /* 0x00000a00ff017b82 */ /* 0x000fe20000000800 */
[----:B------:R-:W1:Y:S07]  /*0010*/  S2R R0, SR_TID.X ;  /* 0x0000000000007919 */ /* 0x000e6e0000002100 */
[----:B------:R-:W2:Y:S01]  /*0020*/  LDC.64 R4, c[0x0][0x228] ;  /* 0x00008a00ff047b82 */ /* 0x000ea20000000a00 */
[----:B------:R-:W-:Y:S01]  /*0030*/  ULDC.64 UR4, c[0x0][0x208] ;  /* 0x0000820000047ab9 */ /* 0x000fe20000000a00 */
[----:B------:R-:W-:Y:S01]  /*0040*/  ULDC.64 UR6, c[0x0][0x218] ;  /* 0x0000860000067ab9 */ /* 0x000fe20000000a00 */
[----:B------:R-:W3:Y:S01]  /*0050*/  S2R R3, SR_CTAID.X ;  /* 0x0000000000037919 */ /* 0x000ee20000002500 */
[----:B-1----:R-:W-:-:S05]  /*0060*/  IMAD.SHL.U32 R0, R0, 0x2, RZ ;  /* 0x0000000200007824 */ /* 0x002fca00078e00ff */
[----:B------:R-:W-:-:S05]  /*0070*/  LOP3.LUT R0, R0, 0x1fe, RZ, 0xc0, !PT ;  /* 0x000001fe00007812 */ /* 0x000fca00078ec0ff */
[----:B---3--:R-:W-:-:S05]  /*0080*/  IMAD R0, R3, 0x200, R0 ;  /* 0x0000020003007824 */ /* 0x008fca00078e0200 */
[----:B------:R-:W-:-:S04]  /*0090*/  SHF.R.S32.HI R3, RZ, 0x1f, R0 ;  /* 0x0000001fff037819 */ /* 0x000fc80000011400 */
[----:B------:R-:W-:-:S04]  /*00a0*/  LEA.HI R8, R3, R0, RZ, 0xf ;  /* 0x0000000003087211 */ /* 0x000fc800078f78ff */
[----:B------:R-:W-:-:S05]  /*00b0*/  SHF.R.S32.HI R6, RZ, 0xf, R8 ;  /* 0x0000000fff067819 */ /* 0x000fca0000011408 */
[----:B------:R-:W-:-:S05]  /*00c0*/  IMAD.HI R2, R6, 0x51eb851f, RZ ;  /* 0x51eb851f06027827 */ /* 0x000fca00078e02ff */
[----:B------:R-:W-:-:S04]  /*00d0*/  SHF.R.U32.HI R3, RZ, 0x1f, R2 ;  /* 0x0000001fff037819 */ /* 0x000fc80000011602 */
[----:B------:R-:W-:-:S05]  /*00e0*/  LEA.HI.SX32 R3, R2, R3, 0x1b ;  /* 0x0000000302037211 */ /* 0x000fca00078fdaff */
[----:B------:R-:W-:Y:S02]  /*00f0*/  IMAD R6, R3, -0x64, R6 ;  /* 0xffffff9c03067824 */ /* 0x000fe400078e0206 */
[----:B------:R-:W-:Y:S01]  /*0100*/  IMAD.HI R9, R0, 0x51eb851f, RZ ;  /* 0x51eb851f00097827 */ /* 0x000fe200078e02ff */
[----:B------:R-:W1:Y:S03]  /*0110*/  LDC.64 R2, c[0x0][0x210] ;  /* 0x00008400ff027b82 */ /* 0x000e660000000a00 */
[----:B--2---:R-:W-:-:S05]  /*0120*/  IMAD.WIDE R4, R6, 0x4, R4 ;  /* 0x0000000406047825 */ /* 0x004fca00078e0204 */
[----:B------:R2:W3:Y:S01]  /*0130*/  LDG.E.EL R7, desc[UR4][R4.64] ;  /* 0x0000000404077981 */ /* 0x0004e2000c2e1900 */
[----:B------:R-:W-:Y:S01]  /*0140*/  SHF.R.U32.HI R10, RZ, 0x1f, R9 ;  /* 0x0000001fff0a7819 */ /* 0x000fe20000011609 */
[C---:B------:R-:W-:Y:S01]  /*0150*/  IMAD.SHL.U32 R13, R6.reuse, 0x8000, RZ ;  /* 0x00008000060d7824 */ /* 0x040fe200078e00ff */
[----:B------:R-:W-:Y:S02]  /*0160*/  ISETP.GT.AND P0, PT, R6, 0x57, PT ;  /* 0x000000570600780c */ /* 0x000fe40003f04270 */
[----:B------:R-:W-:Y:S02]  /*0170*/  LEA.HI.SX32 R11, R9, R10, 0xc ;  /* 0x0000000a090b7211 */ /* 0x000fe400078f62ff */
[----:B------:R-:W-:Y:S02]  /*0180*/  LOP3.LUT R9, R8, 0xffff8000, RZ, 0xc0, !PT ;  /* 0xffff800008097812 */ /* 0x000fe400078ec0ff */
[----:B------:R-:W-:Y:S01]  /*0190*/  ISETP.GE.AND P1, PT, R6, 0x58, PT ;  /* 0x000000580600780c */ /* 0x000fe20003f26270 */
[----:B------:R-:W-:-:S02]  /*01a0*/  IMAD R8, R11, -0x320000, R0 ;  /* 0xffce00000b087824 */ /* 0x000fc400078e0200 */
[C---:B------:R-:W-:Y:S02]  /*01b0*/  IMAD R12, R11.reuse, 0x60000, RZ ;  /* 0x000600000b0c7824 */ /* 0x040fe400078e02ff */
[----:B------:R-:W-:Y:S02]  /*01c0*/  IMAD.IADD R10, R0, 0x1, -R9 ;  /* 0x00000001000a7824 */ /* 0x000fe400078e0a09 */
[----:B------:R-:W-:Y:S01]  /*01d0*/  IMAD R17, R11, 0x2c0000, R8 ;  /* 0x002c00000b117824 */ /* 0x000fe200078e0208 */
[--C-:B--2---:R-:W-:Y:S01]  /*01e0*/  SHF.R.S32.HI R4, RZ, 0x1f, R12.reuse ;  /* 0x0000001fff047819 */ /* 0x104fe2000001140c */
[----:B------:R-:W2:Y:S01]  /*01f0*/  LDC.64 R8, c[0x0][0x220] ;  /* 0x00008800ff087b82 */ /* 0x000ea20000000a00 */
[----:B------:R-:W-:Y:S01]  /*0200*/  IADD3 R14, P2, P3, R13, R10, R12 ;  /* 0x0000000a0d0e7210 */ /* 0x000fe20007b5e00c */
[----:B-1----:R-:W-:Y:S01]  /*0210*/  IMAD.WIDE R16, R17, 0x4, R2 ;  /* 0x0000000411107825 */ /* 0x002fe200078e0202 */
[----:B------:R-:W-:Y:S02]  /*0220*/  SHF.R.S32.HI R10, RZ, 0x1f, R10 ;  /* 0x0000001fff0a7819 */ /* 0x000fe4000001140a */
[----:B------:R-:W-:-:S04]  /*0230*/  SHF.R.S32.HI R13, RZ, 0x1f, R13 ;  /* 0x0000001fff0d7819 */ /* 0x000fc8000001140d */
[----:B------:R-:W-:Y:S02]  /*0240*/  IADD3.X R15, R13, R10, R4, P2, P3 ;  /* 0x0000000a0d0f7210 */ /* 0x000fe400017e6404 */
[----:B------:R-:W-:Y:S01]  /*0250*/  CS2R R4, SRZ ;  /* 0x0000000000047805 */ /* 0x000fe2000001ff00 */
[----:B------:R-:W1:Y:S01]  /*0260*/  LDC.64 R12, c[0x0][0x230] ;  /* 0x00008c00ff0c7b82 */ /* 0x000e620000000a00 */
[----:B------:R-:W-:-:S04]  /*0270*/  LEA R18, P2, R14, UR6, 0x2 ;  /* 0x000000060e127c11 */ /* 0x000fc8000f8410ff */
[----:B------:R-:W-:Y:S01]  /*0280*/  LEA.HI.X R3, R14, UR7, R15, 0x2, P2 ;  /* 0x000000070e037c11 */ /* 0x000fe200090f140f */
[----:B------:R3:W4:Y:S01]  /*0290*/  @!P1 LDG.E.64 R4, desc[UR4][R16.64] ;  /* 0x0000000410049981 */ /* 0x000722000c1e1b00 */
[----:B------:R-:W-:Y:S01]  /*02a0*/  @P0 IADD3 R18, P2, R18, -0x1000000, RZ ;  /* 0xff00000012120810 */ /* 0x000fe20007f5e0ff */
[----:B------:R-:W5:Y:S03]  /*02b0*/  LDC.64 R10, c[0x0][0x238] ;  /* 0x00008e00ff0a7b82 */ /* 0x000f660000000a00 */
[----:B------:R-:W-:Y:S02]  /*02c0*/  @P0 IADD3.X R19, R3, -0x1, RZ, P2, !PT ;  /* 0xffffffff03130810 */ /* 0x000fe400017fe4ff */
[----:B------:R-:W-:Y:S01]  /*02d0*/  CS2R R2, SRZ ;  /* 0x0000000000027805 */ /* 0x000fe2000001ff00 */
[----:B--2---:R-:W-:-:S05]  /*02e0*/  IMAD.WIDE R8, R6, 0x4, R8 ;  /* 0x0000000406087825 */ /* 0x004fca00078e0208 */
[----:B------:R-:W2:Y:S04]  /*02f0*/  @P0 LDG.E.64 R2, desc[UR4][R18.64+0x500000] ;  /* 0x5000000412020981 */ /* 0x000ea8000c1e1b00 */
[----:B------:R-:W2:Y:S01]  /*0300*/  LDG.E.EL R8, desc[UR4][R8.64] ;  /* 0x0000000408087981 */ /* 0x000ea2000c2e1900 */
[----:B-1----:R-:W-:-:S06]  /*0310*/  IMAD.WIDE R12, R6, 0x4, R12 ;  /* 0x00000004060c7825 */ /* 0x002fcc00078e020c */
[----:B------:R-:W2:Y:S01]  /*0320*/  LDG.E.EL R12, desc[UR4][R12.64] ;  /* 0x000000040c0c7981 */ /* 0x000ea2000c2e1900 */
[----:B-----5:R-:W-:Y:S02]  /*0330*/  IMAD.WIDE R14, R6, 0x4, R10 ;  /* 0x00000004060e7825 */ /* 0x020fe400078e020a */
[----:B------:R-:W1:Y:S04]  /*0340*/  LDC.64 R10, c[0x0][0x240] ;  /* 0x00009000ff0a7b82 */ /* 0x000e680000000a00 */
[----:B------:R5:W2:Y:S01]  /*0350*/  LDG.E.EL R15, desc[UR4][R14.64] ;  /* 0x000000040e0f7981 */ /* 0x000aa2000c2e1900 */
[----:B------:R-:W-:Y:S02]  /*0360*/  IMAD.MOV.U32 R6, RZ, RZ, 0x3e800000 ;  /* 0x3e800000ff067424 */ /* 0x000fe400078e00ff */
[----:B-1----:R-:W-:-:S04]  /*0370*/  IMAD.WIDE R10, R0, 0x4, R10 ;  /* 0x00000004000a7825 */ /* 0x002fc800078e020a */
[----:B---3--:R-:W-:-:S04]  /*0380*/  FADD R16, R7, 9.9999997473787516356e-06 ;  /* 0x3727c5ac07107421 */ /* 0x008fc80000000000 */
[----:B------:R-:W1:Y:S02]  /*0390*/  MUFU.SQRT R17, R16 ;  /* 0x0000001000117308 */ /* 0x000e640000002000 */
[C---:B-1----:R-:W-:Y:S02]  /*03a0*/  FSETP.GT.AND P2, PT, R17.reuse, 8.50705917302346158658e+37, PT ;  /* 0x7e8000001100780b */ /* 0x042fe40003f44000 */
[----:B------:R-:W-:-:S11]  /*03b0*/  FSETP.GEU.AND P3, PT, R17, 1.175494350822287508e-38, PT ;  /* 0x008000001100780b */ /* 0x000fd60003f6e000 */
[----:B------:R-:W-:-:S04]  /*03c0*/  @P2 FMUL R17, R17, 0.25 ;  /* 0x3e80000011112820 */ /* 0x000fc80000400000 */
[----:B------:R-:W-:-:S06]  /*03d0*/  @!P3 FMUL R17, R17, 16777216 ;  /* 0x4b8000001111b820 */ /* 0x000fcc0000400000 */
[----:B------:R-:W1:Y:S01]  /*03e0*/  MUFU.RCP R17, R17 ;  /* 0x0000001100117308 */ /* 0x000e620000001000 */
[----:B-----5:R-:W-:Y:S02]  /*03f0*/  FSEL R14, R6, 1, P2 ;  /* 0x3f800000060e7808 */ /* 0x020fe40001000000 */
[----:B----4-:R-:W-:Y:S01]  /*0400*/  SEL R4, R4, RZ, !P1 ;  /* 0x000000ff04047207 */ /* 0x010fe20004800000 */
[----:B------:R-:W3:Y:S01]  /*0410*/  LDC.64 R6, c[0x0][0x248] ;  /* 0x00009200ff067b82 */ /* 0x000ee20000000a00 */
[----:B------:R-:W-:Y:S02]  /*0420*/  SEL R5, R5, RZ, !P1 ;  /* 0x000000ff05057207 */ /* 0x000fe40004800000 */
[----:B--2---:R-:W-:Y:S01]  /*0430*/  @P1 SEL R4, R2, RZ, P0 ;  /* 0x000000ff02041207 */ /* 0x004fe20000000000 */
[----:B------:R-:W-:Y:S01]  /*0440*/  @!P3 FMUL R14, R14, 16777216 ;  /* 0x4b8000000e0eb820 */ /* 0x000fe20000400000 */
[----:B------:R-:W-:-:S03]  /*0450*/  @P1 SEL R5, R3, RZ, P0 ;  /* 0x000000ff03051207 */ /* 0x000fc60000000000 */
[C---:B------:R-:W-:Y:S02]  /*0460*/  FADD R2, -R8.reuse, R4 ;  /* 0x0000000408027221 */ /* 0x040fe40000000100 */
[----:B------:R-:W-:Y:S01]  /*0470*/  FADD R8, -R8, R5 ;  /* 0x0000000508087221 */ /* 0x000fe20000000100 */
[----:B-1----:R-:W-:-:S04]  /*0480*/  FMUL R3, R17, R14 ;  /* 0x0000000e11037220 */ /* 0x002fc80000400000 */
[-C--:B------:R-:W-:Y:S01]  /*0490*/  FMUL R2, R2, R3.reuse ;  /* 0x0000000302027220 */ /* 0x080fe20000400000 */
[----:B------:R-:W-:-:S03]  /*04a0*/  FMUL R8, R8, R3 ;  /* 0x0000000308087220 */ /* 0x000fc60000400000 */
[C-C-:B------:R-:W-:Y:S01]  /*04b0*/  FFMA R2, R12.reuse, R2, R15.reuse ;  /* 0x000000020c027223 */ /* 0x140fe2000000000f */
[----:B------:R-:W-:-:S04]  /*04c0*/  FFMA R8, R12, R8, R15 ;  /* 0x000000080c087223 */ /* 0x000fc8000000000f */
[----:B------:R-:W-:Y:S02]  /*04d0*/  FSETP.GEU.AND P0, PT, R2, RZ, PT ;  /* 0x000000ff0200720b */ /* 0x000fe40003f0e000 */
[----:B------:R-:W-:Y:S01]  /*04e0*/  FSETP.GEU.AND P1, PT, R8, RZ, PT ;  /* 0x000000ff0800720b */ /* 0x000fe20003f2e000 */
[----:B---3--:R-:W-:Y:S01]  /*04f0*/  IMAD.WIDE R6, R0, 0x4, R6 ;  /* 0x0000000400067825 */ /* 0x008fe200078e0206 */
[----:B------:R-:W-:Y:S02]  /*0500*/  FSEL R2, R2, RZ, P0 ;  /* 0x000000ff02027208 */ /* 0x000fe40000000000 */
[----:B------:R-:W-:Y:S01]  /*0510*/  FSEL R3, R8, RZ, P1 ;  /* 0x000000ff08037208 */ /* 0x000fe20000800000 */
[----:B------:R-:W-:Y:S04]  /*0520*/  STG.E.64 desc[UR4][R10.64], R4 ;  /* 0x000000040a007986 */ /* 0x000fe8000c101b04 */
[----:B------:R-:W-:Y:S01]  /*0530*/  STG.E.64 desc[UR4][R6.64], R2 ;  /* 0x0000000206007986 */ /* 0x000fe2000c101b04 */
[----:B------:R-:W-:Y:S05]  /*0540*/  EXIT ;  /* 0x000000000000794d */ /* 0x000fea0003800000 */
.L_x_0:
[----:B------:R-:W-:-:S00]  /*0550*/  BRA `(.L_x_0) ;  /* 0xfffffffc00fc7947 */ /* 0x000fc0000383ffff */
[----:B------:R-:W-:-:S00]  /*0560*/  NOP ;  /* 0x0000000000007918 */ /* 0x000fc00000000000 */
        /* <DEDUP_REMOVED lines=9> */
.L_x_1:


//--------------------- .nv.global.init           --------------------------
	.section	.nv.global.init,"aw",@progbits
.nv.global.init:
	.type		_$_str,@object
	.size		_$_str,(_$_str_$_2 - _$_str)
_$_str:
        /*0000*/ 	.byte	0x5f, 0x5f, 0x43, 0x55, 0x44, 0x41, 0x5f, 0x46, 0x54, 0x5a, 0x00
	.type		_$_str_$_2,@object
	.size		_$_str_$_2,(.L_1 - _$_str_$_2)
_$_str_$_2:
        /*000b*/ 	.byte	0x5f, 0x5f, 0x43, 0x55, 0x44, 0x41, 0x5f, 0x50, 0x52, 0x45, 0x43, 0x5f, 0x53, 0x51, 0x52, 0x54
        /*001b*/ 	.byte	0x00
.L_1:


//--------------------- .nv.constant0.triton_poi_fused__native_batch_norm_legit_no_training_cat_relu_7 --------------------------
	.section	.nv.constant0.triton_poi_fused__native_batch_norm_legit_no_training_cat_relu_7,"a",@progbits
	.sectionflags	@""
	.align	4
.nv.constant0.triton_poi_fused__native_batch_norm_legit_no_training_cat_relu_7:
	.zero		596
